	.headerflags	@"EF_CUDA_TEXMODE_UNIFIED EF_CUDA_64BIT_ADDRESS EF_CUDA_ACCELERATORS EF_CUDA_SM90 EF_CUDA_VIRTUAL_SM(EF_CUDA_SM90)"
	.elftype	@"ET_EXEC"


//--------------------- .nv.info                  --------------------------
	.section	.nv.info,"",@"SHT_CUDA_INFO"
	.align	4


	//----- nvinfo : EIATTR_REGCOUNT
	.align		4
        /*0000*/ 	.byte	0x04, 0x2f
        /*0002*/ 	.short	(.L_3 - .L_2)
	.align		4
.L_2:
        /*0004*/ 	.word	index@(triton_poi_fused_add_div_mul_pow_sqrt_sum_0)
        /*0008*/ 	.word	0x00000016


	//----- nvinfo : EIATTR_MIN_STACK_SIZE
	.align		4
.L_3:
        /*000c*/ 	.byte	0x04, 0x12
        /*000e*/ 	.short	(.L_5 - .L_4)
	.align		4
.L_4:
        /*0010*/ 	.word	index@(triton_poi_fused_add_div_mul_pow_sqrt_sum_0)
        /*0014*/ 	.word	0x00000000


	//----- nvinfo : EIATTR_FRAME_SIZE
	.align		4
.L_5:
        /*0018*/ 	.byte	0x04, 0x11
        /*001a*/ 	.short	(.L_7 - .L_6)
	.align		4
.L_6:
        /*001c*/ 	.word	index@(triton_poi_fused_add_div_mul_pow_sqrt_sum_0)
        /*0020*/ 	.word	0x00000000


	//----- nvinfo : EIATTR_MIN_STACK_SIZE
	.align		4
.L_7:
        /*0024*/ 	.byte	0x04, 0x12
        /*0026*/ 	.short	(.L_9 - .L_8)
	.align		4
.L_8:
        /*0028*/ 	.word	index@(triton_poi_fused_add_div_mul_pow_sqrt_sum_0)
        /*002c*/ 	.word	0x00000000
.L_9:


//--------------------- .nv.info.triton_poi_fused_add_div_mul_pow_sqrt_sum_0 --------------------------
	.section	.nv.info.triton_poi_fused_add_div_mul_pow_sqrt_sum_0,"",@"SHT_CUDA_INFO"
	.sectionflags	@""
	.align	4


	//----- nvinfo : EIATTR_CUDA_API_VERSION
	.align		4
        /*0000*/ 	.byte	0x04, 0x37
        /*0002*/ 	.short	(.L_11 - .L_10)
.L_10:
        /*0004*/ 	.word	0x0000007c


	//----- nvinfo : EIATTR_KPARAM_INFO
	.align		4
.L_11:
        /*0008*/ 	.byte	0x04, 0x17
        /*000a*/ 	.short	(.L_13 - .L_12)
.L_12:
        /*000c*/ 	.word	0x00000000
        /*0010*/ 	.short	0x0003
        /*0012*/ 	.short	0x0018
        /*0014*/ 	.byte	0x00, 0xf0, 0x11, 0x00


	//----- nvinfo : EIATTR_KPARAM_INFO
	.align		4
.L_13:
        /*0018*/ 	.byte	0x04, 0x17
        /*001a*/ 	.short	(.L_15 - .L_14)
.L_14:
        /*001c*/ 	.word	0x00000000
        /*0020*/ 	.short	0x0002
        /*0022*/ 	.short	0x0010
        /*0024*/ 	.byte	0x00, 0xf4, 0x21, 0x00


	//----- nvinfo : EIATTR_KPARAM_INFO
	.align		4
.L_15:
        /*0028*/ 	.byte	0x04, 0x17
        /*002a*/ 	.short	(.L_17 - .L_16)
.L_16:
        /*002c*/ 	.word	0x00000000
        /*0030*/ 	.short	0x0001
        /*0032*/ 	.short	0x0008
        /*0034*/ 	.byte	0x00, 0xf4, 0x21, 0x00


	//----- nvinfo : EIATTR_KPARAM_INFO
	.align		4
.L_17:
        /*0038*/ 	.byte	0x04, 0x17
        /*003a*/ 	.short	(.L_19 - .L_18)
.L_18:
        /*003c*/ 	.word	0x00000000
        /*0040*/ 	.short	0x0000
        /*0042*/ 	.short	0x0000
        /*0044*/ 	.byte	0x00, 0xf4, 0x21, 0x00


	//----- nvinfo : EIATTR_SPARSE_MMA_MASK
	.align		4
.L_19:
        /*0048*/ 	.byte	0x03, 0x50
        /*004a*/ 	.short	0x0000


	//----- nvinfo : EIATTR_MAXREG_COUNT
	.align		4
        /*004c*/ 	.byte	0x03, 0x1b
        /*004e*/ 	.short	0x00ff


	//----- nvinfo : EIATTR_EXIT_INSTR_OFFSETS
	.align		4
        /*0050*/ 	.byte	0x04, 0x1c
        /*0052*/ 	.short	(.L_21 - .L_20)


	//   ....[0]....
.L_20:
        /*0054*/ 	.word	0x00000370


	//   ....[1]....
        /*0058*/ 	.word	0x00000390


	//----- nvinfo : EIATTR_REQNTID
	.align		4
.L_21:
        /*005c*/ 	.byte	0x04, 0x10
        /*005e*/ 	.short	(.L_23 - .L_22)
.L_22:
        /*0060*/ 	.word	0x00000080
        /*0064*/ 	.word	0x00000001
        /*0068*/ 	.word	0x00000001


	//----- nvinfo : EIATTR_CBANK_PARAM_SIZE
	.align		4
.L_23:
        /*006c*/ 	.byte	0x03, 0x19
        /*006e*/ 	.short	0x001c


	//----- nvinfo : EIATTR_PARAM_CBANK
	.align		4
        /*0070*/ 	.byte	0x04, 0x0a
        /*0072*/ 	.short	(.L_25 - .L_24)
	.align		4
.L_24:
        /*0074*/ 	.word	index@(.nv.constant0.triton_poi_fused_add_div_mul_pow_sqrt_sum_0)
        /*0078*/ 	.short	0x0210
        /*007a*/ 	.short	0x001c


	//----- nvinfo : EIATTR_SW_WAR
	.align		4
.L_25:
        /*007c*/ 	.byte	0x04, 0x36
        /*007e*/ 	.short	(.L_27 - .L_26)
.L_26:
        /*0080*/ 	.word	0x00000008
.L_27:


//--------------------- .nv.callgraph             --------------------------
	.section	.nv.callgraph,"",@"SHT_CUDA_CALLGRAPH"
	.align	4
	.sectionentsize	8
	.align		4
        /*0000*/ 	.word	0x00000000
	.align		4
        /*0004*/ 	.word	0xffffffff
	.align		4
        /*0008*/ 	.word	0x00000000
	.align		4
        /*000c*/ 	.word	0xfffffffe
	.align		4
        /*0010*/ 	.word	0x00000000
	.align		4
        /*0014*/ 	.word	0xfffffffd
	.align		4
        /*0018*/ 	.word	0x00000000
	.align		4
        /*001c*/ 	.word	0xfffffffc


//--------------------- .nv.constant4             --------------------------
	.section	.nv.constant4,"a",@progbits
	.align	8
	.align		8
.nv.constant4:
        /*0000*/ 	.dword	_$_str
	.align		8
        /*0008*/ 	.dword	_$_str_$_2


//--------------------- .text.triton_poi_fused_add_div_mul_pow_sqrt_sum_0 --------------------------
	.section	.text.triton_poi_fused_add_div_mul_pow_sqrt_sum_0,"ax",@progbits
	.align	128
        .global         triton_poi_fused_add_div_mul_pow_sqrt_sum_0
        .type           triton_poi_fused_add_div_mul_pow_sqrt_sum_0,@function
        .size           triton_poi_fused_add_div_mul_pow_sqrt_sum_0,(.L_x_1 - triton_poi_fused_add_div_mul_pow_sqrt_sum_0)
        .other          triton_poi_fused_add_div_mul_pow_sqrt_sum_0,@"STO_CUDA_ENTRY STV_DEFAULT"
triton_poi_fused_add_div_mul_pow_sqrt_sum_0:
.text.triton_poi_fused_add_div_mul_pow_sqrt_sum_0:
[----:B------:R-:W0:Y:S01]  /*0000*/  LDC R1, c[0x0][0x28] ;  /* 0x00000a00ff017b82 */ /* 0x000e220000000800 */
[----:B------:R-:W1:Y:S07]  /*0010*/  S2R R5, SR_TID.X ;  /* 0x0000000000057919 */ /* 0x000e6e0000002100 */
[----:B------:R-:W2:Y:S01]  /*0020*/  LDC.64 R2, c[0x0][0x210] ;  /* 0x00008400ff027b82 */ /* 0x000ea20000000a00 */
[----:B------:R-:W-:Y:S01]  /*0030*/  ULDC.64 UR4, c[0x0][0x208] ;  /* 0x0000820000047ab9 */ /* 0x000fe20000000a00 */
[----:B------:R-:W3:Y:S01]  /*0040*/  S2R R0, SR_CTAID.X ;  /* 0x0000000000007919 */ /* 0x000ee20000002500 */
[----:B-1----:R-:W-:-:S02]  /*0050*/  LOP3.LUT R5, R5, 0x7f, RZ, 0xc0, !PT ;  /* 0x0000007f05057812 */ /* 0x002fc400078ec0ff */
[----:B---3--:R-:W-:Y:S02]  /*0060*/  SHF.R.S32.HI R4, RZ, 0x18, R0 ;  /* 0x00000018ff047819 */ /* 0x008fe40000011400 */
[----:B------:R-:W-:Y:S02]  /*0070*/  LEA R5, R0, R5, 0x7 ;  /* 0x0000000500057211 */ /* 0x000fe400078e38ff */
[----:B------:R-:W-:Y:S02]  /*0080*/  SGXT R4, R4, 0x1 ;  /* 0x000000010404781a */ /* 0x000fe40000000200 */
[----:B------:R-:W-:Y:S02]  /*0090*/  SHF.R.S32.HI R0, RZ, 0x1f, R5 ;  /* 0x0000001fff007819 */ /* 0x000fe40000011405 */
[-C--:B------:R-:W-:Y:S02]  /*00a0*/  LEA.HI R4, R4, R5.reuse, RZ, 0x6 ;  /* 0x0000000504047211 */ /* 0x080fe400078f30ff */
[----:B------:R-:W-:-:S02]  /*00b0*/  LEA.HI R7, R0, R5, RZ, 0x4 ;  /* 0x0000000500077211 */ /* 0x000fc400078f20ff */
[----:B------:R-:W-:Y:S02]  /*00c0*/  LOP3.LUT R4, R4, 0xffffffc0, RZ, 0xc0, !PT ;  /* 0xffffffc004047812 */ /* 0x000fe400078ec0ff */
[----:B------:R-:W-:Y:S02]  /*00d0*/  LOP3.LUT R0, R7, 0xfffffff0, RZ, 0xc0, !PT ;  /* 0xfffffff007007812 */ /* 0x000fe400078ec0ff */
[----:B------:R-:W-:Y:S02]  /*00e0*/  ISETP.GE.AND P1, PT, R5, 0x100, PT ;  /* 0x000001000500780c */ /* 0x000fe40003f26270 */
[----:B------:R-:W-:Y:S01]  /*00f0*/  IADD3 R13, R4, R5, -R0 ;  /* 0x00000005040d7210 */ /* 0x000fe20007ffe800 */
[----:B------:R-:W-:Y:S01]  /*0100*/  IMAD.MOV.U32 R0, RZ, RZ, RZ ;  /* 0x000000ffff007224 */ /* 0x000fe200078e00ff */
[----:B------:R-:W-:Y:S02]  /*0110*/  HFMA2.MMA R4, -RZ, RZ, 0, 0 ;  /* 0x00000000ff047435 */ /* 0x000fe400000001ff */
[----:B------:R-:W-:Y:S01]  /*0120*/  IADD3 R11, R13, 0x10, RZ ;  /* 0x000000100d0b7810 */ /* 0x000fe20007ffe0ff */
[----:B------:R-:W-:-:S02]  /*0130*/  VIADD R15, R13, 0x20 ;  /* 0x000000200d0f7836 */ /* 0x000fc40000000000 */
[----:B--2---:R-:W-:-:S04]  /*0140*/  IMAD.WIDE R8, R13, 0x4, R2 ;  /* 0x000000040d087825 */ /* 0x004fc800078e0202 */
[--C-:B------:R-:W-:Y:S01]  /*0150*/  IMAD.WIDE R10, R11, 0x4, R2.reuse ;  /* 0x000000040b0a7825 */ /* 0x100fe200078e0202 */
[----:B------:R-:W-:Y:S01]  /*0160*/  MOV R6, RZ ;  /* 0x000000ff00067202 */ /* 0x000fe20000000f00 */
[----:B------:R-:W2:Y:S02]  /*0170*/  @!P1 LDG.E.EL R4, desc[UR4][R8.64] ;  /* 0x0000000408049981 */ /* 0x000ea4000c2e1900 */
[----:B------:R-:W-:Y:S02]  /*0180*/  VIADD R17, R13, 0x30 ;  /* 0x000000300d117836 */ /* 0x000fe40000000000 */
[----:B------:R1:W3:Y:S01]  /*0190*/  @!P1 LDG.E.EL R0, desc[UR4][R10.64] ;  /* 0x000000040a009981 */ /* 0x0002e2000c2e1900 */
[----:B------:R-:W-:Y:S01]  /*01a0*/  IMAD.WIDE R12, R15, 0x4, R2 ;  /* 0x000000040f0c7825 */ /* 0x000fe200078e0202 */
[----:B------:R-:W-:-:S03]  /*01b0*/  CS2R R18, SRZ ;  /* 0x0000000000127805 */ /* 0x000fc6000001ff00 */
[----:B------:R-:W-:Y:S01]  /*01c0*/  IMAD.WIDE R14, R17, 0x4, R2 ;  /* 0x00000004110e7825 */ /* 0x000fe200078e0202 */
[----:B------:R-:W4:Y:S01]  /*01d0*/  @!P1 LDG.E.EL R6, desc[UR4][R12.64] ;  /* 0x000000040c069981 */ /* 0x000f22000c2e1900 */
[----:B------:R-:W5:Y:S03]  /*01e0*/  LDC.64 R16, c[0x0][0x218] ;  /* 0x00008600ff107b82 */ /* 0x000f660000000a00 */
[----:B------:R-:W4:Y:S01]  /*01f0*/  @!P1 LDG.E.EL R18, desc[UR4][R14.64] ;  /* 0x000000040e129981 */ /* 0x000f22000c2e1900 */
[----:B------:R-:W-:-:S04]  /*0200*/  SHF.R.S32.HI R7, RZ, 0x4, R7 ;  /* 0x00000004ff077819 */ /* 0x000fc80000011407 */
[----:B-1----:R-:W-:Y:S01]  /*0210*/  LEA.HI R10, R7, R7, RZ, 0x2 ;  /* 0x00000007070a7211 */ /* 0x002fe200078f10ff */
[----:B------:R-:W-:-:S03]  /*0220*/  IMAD.WIDE R2, R5, 0x4, R2 ;  /* 0x0000000405027825 */ /* 0x000fc600078e0202 */
[----:B------:R-:W-:Y:S02]  /*0230*/  LOP3.LUT R10, R10, 0xfffffffc, RZ, 0xc0, !PT ;  /* 0xfffffffc0a0a7812 */ /* 0x000fe400078ec0ff */
[----:B------:R1:W4:Y:S02]  /*0240*/  @!P1 LDG.E R19, desc[UR4][R2.64] ;  /* 0x0000000402139981 */ /* 0x000324000c1e1900 */
[----:B------:R-:W-:Y:S01]  /*0250*/  IADD3 R9, R7, -R10, RZ ;  /* 0x8000000a07097210 */ /* 0x000fe20007ffe0ff */
[----:B------:R-:W-:-:S04]  /*0260*/  IMAD.MOV.U32 R7, RZ, RZ, RZ ;  /* 0x000000ffff077224 */ /* 0x000fc800078e00ff */
[----:B0----5:R-:W-:Y:S01]  /*0270*/  IMAD.WIDE R8, R9, 0x4, R16 ;  /* 0x0000000409087825 */ /* 0x021fe200078e0210 */
[----:B-1----:R-:W0:Y:S04]  /*0280*/  LDC.64 R2, c[0x0][0x220] ;  /* 0x00008800ff027b82 */ /* 0x002e280000000a00 */
[----:B------:R-:W5:Y:S01]  /*0290*/  @!P1 LDG.E.EL R7, desc[UR4][R8.64] ;  /* 0x0000000408079981 */ /* 0x000f62000c2e1900 */
[----:B0-----:R-:W-:-:S04]  /*02a0*/  IMAD.WIDE R2, R5, 0x4, R2 ;  /* 0x0000000405027825 */ /* 0x001fc800078e0202 */
[----:B---3--:R-:W-:-:S04]  /*02b0*/  FMUL R11, R0, R0 ;  /* 0x00000000000b7220 */ /* 0x008fc80000400000 */
[----:B--2---:R-:W-:-:S04]  /*02c0*/  FFMA R11, R4, R4, R11 ;  /* 0x00000004040b7223 */ /* 0x004fc8000000000b */
[----:B----4-:R-:W-:-:S04]  /*02d0*/  FFMA R11, R6, R6, R11 ;  /* 0x00000006060b7223 */ /* 0x010fc8000000000b */
[----:B------:R-:W-:-:S06]  /*02e0*/  FFMA R11, R18, R18, R11 ;  /* 0x00000012120b7223 */ /* 0x000fcc000000000b */
[----:B------:R-:W0:Y:S02]  /*02f0*/  MUFU.SQRT R11, R11 ;  /* 0x0000000b000b7308 */ /* 0x000e240000002000 */
[----:B0-----:R-:W-:-:S05]  /*0300*/  FADD R0, R11, 1.00000001335143196e-10 ;  /* 0x2edbe6ff0b007421 */ /* 0x001fca0000000000 */
[----:B------:R-:W-:-:S13]  /*0310*/  FSETP.GT.AND P0, PT, R0, 8.50705917302346158658e+37, PT ;  /* 0x7e8000000000780b */ /* 0x000fda0003f04000 */
[----:B------:R-:W-:-:S06]  /*0320*/  @P0 FMUL R0, R0, 0.25 ;  /* 0x3e80000000000820 */ /* 0x000fcc0000400000 */
[----:B------:R-:W0:Y:S01]  /*0330*/  MUFU.RCP R0, R0 ;  /* 0x0000000000007308 */ /* 0x000e220000001000 */
[----:B------:R-:W-:-:S04]  /*0340*/  @P0 FMUL R19, R19, 0.25 ;  /* 0x3e80000013130820 */ /* 0x000fc80000400000 */
[----:B0-----:R-:W-:-:S04]  /*0350*/  FMUL R4, R0, R19 ;  /* 0x0000001300047220 */ /* 0x001fc80000400000 */
[----:B-----5:R-:W-:Y:S01]  /*0360*/  FMUL R7, R4, R7 ;  /* 0x0000000704077220 */ /* 0x020fe20000400000 */
[----:B------:R-:W-:Y:S06]  /*0370*/  @P1 EXIT ;  /* 0x000000000000194d */ /* 0x000fec0003800000 */
[----:B------:R-:W-:Y:S01]  /*0380*/  STG.E desc[UR4][R2.64], R7 ;  /* 0x0000000702007986 */ /* 0x000fe2000c101904 */
[----:B------:R-:W-:Y:S05]  /*0390*/  EXIT ;  /* 0x000000000000794d */ /* 0x000fea0003800000 */
.L_x_0:
[----:B------:R-:W-:-:S00]  /*03a0*/  BRA `(.L_x_0) ;  /* 0xfffffffc00fc7947 */ /* 0x000fc0000383ffff */
[----:B------:R-:W-:-:S00]  /*03b0*/  NOP ;  /* 0x0000000000007918 */ /* 0x000fc00000000000 */
        /* <DEDUP_REMOVED lines=12> */
.L_x_1:


//--------------------- .nv.global.init           --------------------------
	.section	.nv.global.init,"aw",@progbits
.nv.global.init:
	.type		_$_str,@object
	.size		_$_str,(_$_str_$_2 - _$_str)
_$_str:
        /*0000*/ 	.byte	0x5f, 0x5f, 0x43, 0x55, 0x44, 0x41, 0x5f, 0x46, 0x54, 0x5a, 0x00
	.type		_$_str_$_2,@object
	.size		_$_str_$_2,(.L_1 - _$_str_$_2)
_$_str_$_2:
        /*000b*/ 	.byte	0x5f, 0x5f, 0x43, 0x55, 0x44, 0x41, 0x5f, 0x50, 0x52, 0x45, 0x43, 0x5f, 0x53, 0x51, 0x52, 0x54
        /*001b*/ 	.byte	0x00
.L_1:


//--------------------- .nv.constant0.triton_poi_fused_add_div_mul_pow_sqrt_sum_0 --------------------------
	.section	.nv.constant0.triton_poi_fused_add_div_mul_pow_sqrt_sum_0,"a",@progbits
	.sectionflags	@""
	.align	4
.nv.constant0.triton_poi_fused_add_div_mul_pow_sqrt_sum_0:
	.zero		556
